	.headerflags	@"EF_CUDA_TEXMODE_UNIFIED EF_CUDA_64BIT_ADDRESS EF_CUDA_SM86 EF_CUDA_VIRTUAL_SM(EF_CUDA_SM86)"
	.elftype	@"ET_EXEC"


//--------------------- .nv.info                  --------------------------
	.section	.nv.info,"",@"SHT_CUDA_INFO"
	.align	4


	//----- nvinfo : EIATTR_REGCOUNT
	.align		4
        /*0000*/ 	.byte	0x04, 0x2f
        /*0002*/ 	.short	(.L_1 - .L_0)
	.align		4
.L_0:
        /*0004*/ 	.word	index@(triton_)
        /*0008*/ 	.word	0x0000000a


	//----- nvinfo : EIATTR_MIN_STACK_SIZE
	.align		4
.L_1:
        /*000c*/ 	.byte	0x04, 0x12
        /*000e*/ 	.short	(.L_3 - .L_2)
	.align		4
.L_2:
        /*0010*/ 	.word	index@(triton_)
        /*0014*/ 	.word	0x00000000


	//----- nvinfo : EIATTR_FRAME_SIZE
	.align		4
.L_3:
        /*0018*/ 	.byte	0x04, 0x11
        /*001a*/ 	.short	(.L_5 - .L_4)
	.align		4
.L_4:
        /*001c*/ 	.word	index@(triton_)
        /*0020*/ 	.word	0x00000000


	//----- nvinfo : EIATTR_MIN_STACK_SIZE
	.align		4
.L_5:
        /*0024*/ 	.byte	0x04, 0x12
        /*0026*/ 	.short	(.L_7 - .L_6)
	.align		4
.L_6:
        /*0028*/ 	.word	index@(triton_)
        /*002c*/ 	.word	0x00000000
.L_7:


//--------------------- .nv.info.triton_          --------------------------
	.section	.nv.info.triton_,"",@"SHT_CUDA_INFO"
	.sectionflags	@""
	.align	4


	//----- nvinfo : EIATTR_CUDA_API_VERSION
	.align		4
        /*0000*/ 	.byte	0x04, 0x37
        /*0002*/ 	.short	(.L_9 - .L_8)
.L_8:
        /*0004*/ 	.word	0x0000007c


	//----- nvinfo : EIATTR_SW2861232_WAR
	.align		4
.L_9:
        /*0008*/ 	.byte	0x01, 0x35
	.zero		2


	//----- nvinfo : EIATTR_PARAM_CBANK
	.align		4
        /*000c*/ 	.byte	0x04, 0x0a
        /*000e*/ 	.short	(.L_11 - .L_10)
	.align		4
.L_10:
        /*0010*/ 	.word	index@(.nv.constant0.triton_)
        /*0014*/ 	.short	0x0160
        /*0016*/ 	.short	0x0020


	//----- nvinfo : EIATTR_CBANK_PARAM_SIZE
	.align		4
.L_11:
        /*0018*/ 	.byte	0x03, 0x19
        /*001a*/ 	.short	0x0020


	//----- nvinfo : EIATTR_KPARAM_INFO
	.align		4
        /*001c*/ 	.byte	0x04, 0x17
        /*001e*/ 	.short	(.L_13 - .L_12)
.L_12:
        /*0020*/ 	.word	0x00000000
        /*0024*/ 	.short	0x0003
        /*0026*/ 	.short	0x0018
        /*0028*/ 	.byte	0x00, 0xf4, 0x21, 0x00


	//----- nvinfo : EIATTR_KPARAM_INFO
	.align		4
.L_13:
        /*002c*/ 	.byte	0x04, 0x17
        /*002e*/ 	.short	(.L_15 - .L_14)
.L_14:
        /*0030*/ 	.word	0x00000000
        /*0034*/ 	.short	0x0002
        /*0036*/ 	.short	0x0010
        /*0038*/ 	.byte	0x00, 0xf0, 0x11, 0x00


	//----- nvinfo : EIATTR_KPARAM_INFO
	.align		4
.L_15:
        /*003c*/ 	.byte	0x04, 0x17
        /*003e*/ 	.short	(.L_17 - .L_16)
.L_16:
        /*0040*/ 	.word	0x00000000
        /*0044*/ 	.short	0x0001
        /*0046*/ 	.short	0x0008
        /*0048*/ 	.byte	0x00, 0xf4, 0x21, 0x00


	//----- nvinfo : EIATTR_KPARAM_INFO
	.align		4
.L_17:
        /*004c*/ 	.byte	0x04, 0x17
        /*004e*/ 	.short	(.L_19 - .L_18)
.L_18:
        /*0050*/ 	.word	0x00000000
        /*0054*/ 	.short	0x0000
        /*0056*/ 	.short	0x0000
        /*0058*/ 	.byte	0x00, 0xf4, 0x21, 0x00


	//----- nvinfo : EIATTR_MAXREG_COUNT
	.align		4
.L_19:
        /*005c*/ 	.byte	0x03, 0x1b
        /*005e*/ 	.short	0x00ff


	//----- nvinfo : EIATTR_EXIT_INSTR_OFFSETS
	.align		4
        /*0060*/ 	.byte	0x04, 0x1c
        /*0062*/ 	.short	(.L_21 - .L_20)


	//   ....[0]....
.L_20:
        /*0064*/ 	.word	0x00000190


	//----- nvinfo : EIATTR_REQNTID
	.align		4
.L_21:
        /*0068*/ 	.byte	0x04, 0x10
        /*006a*/ 	.short	(.L_23 - .L_22)
.L_22:
        /*006c*/ 	.word	0x00000100
        /*0070*/ 	.word	0x00000001
        /*0074*/ 	.word	0x00000001
.L_23:


//--------------------- .nv.callgraph             --------------------------
	.section	.nv.callgraph,"",@"SHT_CUDA_CALLGRAPH"
	.align	4
	.sectionentsize	8
	.align		4
        /*0000*/ 	.word	0x00000000
	.align		4
        /*0004*/ 	.word	0xffffffff
	.align		4
        /*0008*/ 	.word	0x00000000
	.align		4
        /*000c*/ 	.word	0xfffffffe
	.align		4
        /*0010*/ 	.word	0x00000000
	.align		4
        /*0014*/ 	.word	0xfffffffd
	.align		4
        /*0018*/ 	.word	0x00000000
	.align		4
        /*001c*/ 	.word	0xfffffffc


//--------------------- .nv.rel.action            --------------------------
	.section	.nv.rel.action,"",@"SHT_CUDA_RELOCINFO"
	.align	8
	.sectionentsize	8
        /*0000*/ 	.byte	0x73, 0x00, 0x00, 0x00, 0x00, 0x00, 0x00, 0x00, 0x00, 0x00, 0x00, 0x11, 0x25, 0x00, 0x05, 0x36


//--------------------- .nv.constant0.triton_     --------------------------
	.section	.nv.constant0.triton_,"a",@progbits
	.sectionflags	@""
	.align	4
.nv.constant0.triton_:
	.zero		384


//--------------------- .text.triton_             --------------------------
	.section	.text.triton_,"ax",@progbits
	.sectioninfo	@"SHI_REGISTERS=10"
	.align	128
        .global         triton_
        .type           triton_,@function
        .size           triton_,(.L_x_1 - triton_)
        .other          triton_,@"STO_CUDA_ENTRY STV_DEFAULT"
triton_:
.text.triton_:
[----:B------:R-:W-:Y:S02]  /*0000*/  IMAD.MOV.U32 R1, RZ, RZ, c[0x0][0x28] ;  /* 0x00000a00ff017624 */ /* 0x000fe400078e00ff */
[----:B------:R-:W0:Y:S01]  /*0010*/  S2R R0, SR_TID.X ;  /* 0x0000000000007919 */ /* 0x000e220000002100 */
[----:B------:R-:W-:Y:S01]  /*0020*/  IMAD.MOV.U32 R7, RZ, RZ, 0x2 ;  /* 0x00000002ff077424 */ /* 0x000fe200078e00ff */
[----:B------:R-:W-:Y:S02]  /*0030*/  ULDC.64 UR4, c[0x0][0x118] ;  /* 0x0000460000047ab9 */ /* 0x000fe40000000a00 */
[----:B------:R-:W1:Y:S01]  /*0040*/  S2R R5, SR_CTAID.X ;  /* 0x0000000000057919 */ /* 0x000e620000002500 */
[----:B0-----:R-:W-:Y:S01]  /*0050*/  IMAD.SHL.U32 R0, R0, 0x4, RZ ;  /* 0x0000000400007824 */ /* 0x001fe200078e00ff */
[----:B-1----:R-:W-:-:S04]  /*0060*/  SHF.R.S32.HI R3, RZ, 0x15, R5 ;  /* 0x00000015ff037819 */ /* 0x002fc80000011405 */
[----:B------:R-:W-:Y:S02]  /*0070*/  LOP3.LUT R0, R0, 0x3fc, RZ, 0xc0, !PT ;  /* 0x000003fc00007812 */ /* 0x000fe400078ec0ff */
[----:B------:R-:W-:-:S03]  /*0080*/  SGXT R3, R3, 0x1 ;  /* 0x000000010303781a */ /* 0x000fc60000000200 */
[----:B------:R-:W-:-:S05]  /*0090*/  IMAD R0, R5, 0x400, R0 ;  /* 0x0000040005007824 */ /* 0x000fca00078e0200 */
[CC--:B------:R-:W-:Y:S02]  /*00a0*/  LEA.HI R2, R3.reuse, R0.reuse, RZ, 0x6 ;  /* 0x0000000003027211 */ /* 0x0c0fe400078f30ff */
[----:B------:R-:W-:Y:S02]  /*00b0*/  LEA.HI R5, R3, R0, RZ, 0xc ;  /* 0x0000000003057211 */ /* 0x000fe400078f60ff */
[----:B------:R-:W-:Y:S02]  /*00c0*/  SHF.R.S32.HI R4, RZ, 0x6, R2 ;  /* 0x00000006ff047819 */ /* 0x000fe40000011402 */
[----:B------:R-:W-:Y:S02]  /*00d0*/  LOP3.LUT R3, R2, 0xffffffc0, RZ, 0xc0, !PT ;  /* 0xffffffc002037812 */ /* 0x000fe400078ec0ff */
[----:B------:R-:W-:Y:S02]  /*00e0*/  LEA.HI R2, R4, R4, RZ, 0x6 ;  /* 0x0000000404027211 */ /* 0x000fe400078f30ff */
[----:B------:R-:W-:Y:S01]  /*00f0*/  SHF.R.S32.HI R6, RZ, 0xc, R5 ;  /* 0x0000000cff067819 */ /* 0x000fe20000011405 */
[----:B------:R-:W-:Y:S01]  /*0100*/  IMAD.IADD R3, R0, 0x1, -R3 ;  /* 0x0000000100037824 */ /* 0x000fe200078e0a03 */
[----:B------:R-:W-:-:S03]  /*0110*/  LOP3.LUT R5, R2, 0x1ffc0, RZ, 0xc0, !PT ;  /* 0x0001ffc002057812 */ /* 0x000fc600078ec0ff */
[----:B------:R-:W-:Y:S02]  /*0120*/  IMAD R6, R6, 0x40, R3 ;  /* 0x0000004006067824 */ /* 0x000fe400078e0203 */
[----:B------:R-:W-:-:S04]  /*0130*/  IMAD.IADD R5, R4, 0x1, -R5 ;  /* 0x0000000104057824 */ /* 0x000fc800078e0a05 */
[----:B------:R-:W-:-:S04]  /*0140*/  IMAD R2, R5, 0x8000, R6 ;  /* 0x0000800005027824 */ /* 0x000fc800078e0206 */
[----:B------:R-:W-:-:S06]  /*0150*/  IMAD.WIDE R2, R2, R7, c[0x0][0x160] ;  /* 0x0000580002027625 */ /* 0x000fcc00078e0207 */
[----:B------:R-:W2:Y:S01]  /*0160*/  LDG.E.64 R2, [R2.64] ;  /* 0x0000000402027981 */ /* 0x000ea2000c1e1b00 */
[----:B------:R-:W-:-:S05]  /*0170*/  IMAD.WIDE R4, R0, R7, c[0x0][0x168] ;  /* 0x00005a0000047625 */ /* 0x000fca00078e0207 */
[----:B--2---:R-:W-:Y:S01]  /*0180*/  STG.E.64 [R4.64], R2 ;  /* 0x0000000204007986 */ /* 0x004fe2000c101b04 */
[----:B------:R-:W-:Y:S05]  /*0190*/  EXIT ;  /* 0x000000000000794d */ /* 0x000fea0003800000 */
.L_x_0:
[----:B------:R-:W-:-:S00]  /*01a0*/  BRA `(.L_x_0) ;  /* 0xfffffff000007947 */ /* 0x000fc0000383ffff */
[----:B------:R-:W-:-:S00]  /*01b0*/  NOP ;  /* 0x0000000000007918 */ /* 0x000fc00000000000 */
        /* <DEDUP_REMOVED lines=12> */
.L_x_1:
